//
// Generated by NVIDIA NVVM Compiler
//
// Compiler Build ID: CL-36424714
// Cuda compilation tools, release 13.0, V13.0.88
// Based on NVVM 20.0.0
//

.version 9.0
.target sm_100
.address_size 64

	// .globl	_Z6modifyPcPici

.visible .entry _Z6modifyPcPici(
	.param .u64 .ptr .align 1 _Z6modifyPcPici_param_0,
	.param .u64 .ptr .align 1 _Z6modifyPcPici_param_1,
	.param .u8 _Z6modifyPcPici_param_2,
	.param .u32 _Z6modifyPcPici_param_3
)
{
	.reg .pred 	%p<20>;
	.reg .b16 	%rs<19>;
	.reg .b32 	%r<47>;
	.reg .b64 	%rd<19>;

	ld.param.u64 	%rd6, [_Z6modifyPcPici_param_0];
	ld.param.u64 	%rd7, [_Z6modifyPcPici_param_1];
	ld.param.s8 	%rs3, [_Z6modifyPcPici_param_2];
	ld.param.u32 	%r25, [_Z6modifyPcPici_param_3];
	cvta.to.global.u64 	%rd1, %rd6;
	cvta.to.global.u64 	%rd8, %rd7;
	mov.u32 	%r26, %ctaid.x;
	mov.u32 	%r27, %ntid.x;
	mov.u32 	%r28, %ntid.y;
	mov.u32 	%r29, %tid.y;
	mov.u32 	%r30, %tid.x;
	mad.lo.s32 	%r31, %r28, %r26, %r29;
	mad.lo.s32 	%r32, %r31, %r27, %r30;
	mul.wide.s32 	%rd9, %r32, 4;
	add.s64 	%rd10, %rd8, %rd9;
	ld.global.u32 	%r1, [%rd10];
	add.s32 	%r2, %r1, 1;
	ld.global.u32 	%r3, [%rd10+4];
	sub.s32 	%r33, %r3, %r1;
	setp.ge.s32 	%p1, %r32, %r33;
	@%p1 bra 	$L__BB0_23;
	setp.eq.s16 	%p2, %rs3, 82;
	@%p2 bra 	$L__BB0_13;
	setp.ne.s16 	%p3, %rs3, 76;
	@%p3 bra 	$L__BB0_23;
	setp.lt.s32 	%p4, %r25, 1;
	@%p4 bra 	$L__BB0_23;
	cvt.s64.s32 	%rd11, %r1;
	add.s64 	%rd2, %rd1, %rd11;
	cvt.s64.s32 	%rd12, %r3;
	add.s64 	%rd3, %rd1, %rd12;
	not.b32 	%r35, %r1;
	add.s32 	%r36, %r3, %r35;
	add.s32 	%r4, %r33, -2;
	and.b32  	%r5, %r36, 3;
	add.s32 	%r6, %r1, 2;
	add.s32 	%r7, %r1, 3;
	add.s32 	%r8, %r1, 4;
	mov.b32 	%r44, 0;
$L__BB0_5:
	setp.ge.s32 	%p5, %r2, %r3;
	ld.global.u8 	%rs2, [%rd2+1];
	@%p5 bra 	$L__BB0_12;
	setp.eq.s32 	%p6, %r5, 0;
	mov.u32 	%r45, %r2;
	@%p6 bra 	$L__BB0_10;
	setp.eq.s32 	%p7, %r5, 1;
	ld.global.u8 	%rs5, [%rd2+2];
	st.global.u8 	[%rd2+1], %rs5;
	mov.u32 	%r45, %r6;
	@%p7 bra 	$L__BB0_10;
	setp.eq.s32 	%p8, %r5, 2;
	ld.global.u8 	%rs6, [%rd2+3];
	st.global.u8 	[%rd2+2], %rs6;
	mov.u32 	%r45, %r7;
	@%p8 bra 	$L__BB0_10;
	ld.global.u8 	%rs7, [%rd2+4];
	st.global.u8 	[%rd2+3], %rs7;
	mov.u32 	%r45, %r8;
$L__BB0_10:
	setp.lt.u32 	%p9, %r4, 3;
	@%p9 bra 	$L__BB0_12;
$L__BB0_11:
	cvt.s64.s32 	%rd13, %r45;
	add.s64 	%rd14, %rd1, %rd13;
	ld.global.u8 	%rs8, [%rd14+1];
	st.global.u8 	[%rd14], %rs8;
	ld.global.u8 	%rs9, [%rd14+2];
	st.global.u8 	[%rd14+1], %rs9;
	ld.global.u8 	%rs10, [%rd14+3];
	st.global.u8 	[%rd14+2], %rs10;
	add.s32 	%r45, %r45, 4;
	ld.global.u8 	%rs11, [%rd14+4];
	st.global.u8 	[%rd14+3], %rs11;
	setp.ne.s32 	%p10, %r45, %r3;
	@%p10 bra 	$L__BB0_11;
$L__BB0_12:
	st.global.u8 	[%rd3+-1], %rs2;
	add.s32 	%r44, %r44, 1;
	setp.ne.s32 	%p11, %r44, %r25;
	@%p11 bra 	$L__BB0_5;
	bra.uni 	$L__BB0_23;
$L__BB0_13:
	setp.lt.s32 	%p12, %r25, 1;
	@%p12 bra 	$L__BB0_23;
	cvt.s64.s32 	%rd15, %r3;
	add.s64 	%rd4, %rd1, %rd15;
	add.s32 	%r9, %r3, -2;
	cvt.s64.s32 	%rd16, %r1;
	add.s64 	%rd5, %rd1, %rd16;
	xor.b32  	%r39, %r3, 2;
	sub.s32 	%r40, %r39, %r1;
	add.s32 	%r10, %r3, -3;
	sub.s32 	%r11, %r10, %r1;
	and.b32  	%r12, %r40, 3;
	add.s32 	%r13, %r3, -4;
	add.s32 	%r14, %r3, -5;
	mov.b32 	%r41, 0;
$L__BB0_15:
	setp.le.s32 	%p13, %r9, %r1;
	ld.global.u8 	%rs1, [%rd4+-1];
	@%p13 bra 	$L__BB0_22;
	setp.eq.s32 	%p14, %r12, 0;
	mov.u32 	%r42, %r9;
	@%p14 bra 	$L__BB0_20;
	setp.eq.s32 	%p15, %r12, 1;
	ld.global.u8 	%rs12, [%rd4+-2];
	st.global.u8 	[%rd4+-1], %rs12;
	mov.u32 	%r42, %r10;
	@%p15 bra 	$L__BB0_20;
	setp.eq.s32 	%p16, %r12, 2;
	ld.global.u8 	%rs13, [%rd4+-3];
	st.global.u8 	[%rd4+-2], %rs13;
	mov.u32 	%r42, %r13;
	@%p16 bra 	$L__BB0_20;
	ld.global.u8 	%rs14, [%rd4+-4];
	st.global.u8 	[%rd4+-3], %rs14;
	mov.u32 	%r42, %r14;
$L__BB0_20:
	setp.lt.u32 	%p17, %r11, 3;
	@%p17 bra 	$L__BB0_22;
$L__BB0_21:
	cvt.s64.s32 	%rd17, %r42;
	add.s64 	%rd18, %rd1, %rd17;
	ld.global.u8 	%rs15, [%rd18];
	st.global.u8 	[%rd18+1], %rs15;
	ld.global.u8 	%rs16, [%rd18+-1];
	st.global.u8 	[%rd18], %rs16;
	ld.global.u8 	%rs17, [%rd18+-2];
	st.global.u8 	[%rd18+-1], %rs17;
	ld.global.u8 	%rs18, [%rd18+-3];
	st.global.u8 	[%rd18+-2], %rs18;
	add.s32 	%r42, %r42, -4;
	setp.gt.s32 	%p18, %r42, %r1;
	@%p18 bra 	$L__BB0_21;
$L__BB0_22:
	st.global.u8 	[%rd5+1], %rs1;
	add.s32 	%r41, %r41, 1;
	setp.eq.s32 	%p19, %r41, %r25;
	@%p19 bra 	$L__BB0_23;
	bra.uni 	$L__BB0_15;
$L__BB0_23:
	ret;

}


// ===== COMPILED SASS (sm_100) =====

	.target	sm_100

	.elftype	@"ET_EXEC"


//--------------------- .note.nv.tkinfo           --------------------------
	.section	.note.nv.tkinfo,"",@"SHT_NOTE"
	.sectionflags	@"SHF_NOTE_NV_TKINFO"
	.tkinfo
        /*0018*/ 	.word	0x00000002
        /*0030*/ 	.string	""
        /*0030*/ 	.string	"ptxas"
        /*0030*/ 	.string	"Cuda compilation tools, release 13.0, V13.0.88"
        /*0030*/ 	.string	"Build cuda_13.0.r13.0/compiler.36424714_0"
        /*0030*/ 	.string	"-arch sm_100 -m 64 "



//--------------------- .note.nv.cuinfo           --------------------------
	.section	.note.nv.cuinfo,"",@"SHT_NOTE"
	.sectionflags	@"SHF_NOTE_NV_CUINFO"
        /*0018*/ 	.short	0x0002
        /*001a*/ 	.short	0x0064
        /*001c*/ 	.short	0x0082
	.zero		2


//--------------------- .nv.info                  --------------------------
	.section	.nv.info,"",@"SHT_CUDA_INFO"
	.align	4


	//----- nvinfo : EIATTR_REGCOUNT
	.align		4
        /*0000*/ 	.byte	0x04, 0x2f
        /*0002*/ 	.short	(.L_1 - .L_0)
	.align		4
.L_0:
        /*0004*/ 	.word	index@(_Z6modifyPcPici)
        /*0008*/ 	.word	0x0000001c


	//----- nvinfo : EIATTR_FRAME_SIZE
	.align		4
.L_1:
        /*000c*/ 	.byte	0x04, 0x11
        /*000e*/ 	.short	(.L_3 - .L_2)
	.align		4
.L_2:
        /*0010*/ 	.word	index@(_Z6modifyPcPici)
        /*0014*/ 	.word	0x00000000


	//----- nvinfo : EIATTR_MIN_STACK_SIZE
	.align		4
.L_3:
        /*0018*/ 	.byte	0x04, 0x12
        /*001a*/ 	.short	(.L_5 - .L_4)
	.align		4
.L_4:
        /*001c*/ 	.word	index@(_Z6modifyPcPici)
        /*0020*/ 	.word	0x00000000
.L_5:


//--------------------- .nv.compat                --------------------------
	.section	.nv.compat,"",@"SHT_CUDA_COMPAT_INFO"
	.align	4
        /*0000*/ 	.byte	0x02, 0x09, 0x00, 0x00, 0x02, 0x02, 0x01, 0x00, 0x02, 0x05, 0x05, 0x00, 0x03, 0x07, 0x01, 0x01
        /*0010*/ 	.byte	0x02, 0x03, 0x00, 0x00, 0x02, 0x06, 0x01, 0x00, 0x04, 0x0b, 0x08, 0x00, 0x09, 0x00, 0x00, 0x00
        /*0020*/ 	.byte	0x00, 0x00, 0x00, 0x00


//--------------------- .nv.info._Z6modifyPcPici  --------------------------
	.section	.nv.info._Z6modifyPcPici,"",@"SHT_CUDA_INFO"
	.sectionflags	@""
	.align	4


	//----- nvinfo : EIATTR_CUDA_API_VERSION
	.align		4
        /*0000*/ 	.byte	0x04, 0x37
        /*0002*/ 	.short	(.L_7 - .L_6)
.L_6:
        /*0004*/ 	.word	0x00000082


	//----- nvinfo : EIATTR_KPARAM_INFO
	.align		4
.L_7:
        /*0008*/ 	.byte	0x04, 0x17
        /*000a*/ 	.short	(.L_9 - .L_8)
.L_8:
        /*000c*/ 	.word	0x00000000
        /*0010*/ 	.short	0x0003
        /*0012*/ 	.short	0x0014
        /*0014*/ 	.byte	0x00, 0xf0, 0x11, 0x00


	//----- nvinfo : EIATTR_KPARAM_INFO
	.align		4
.L_9:
        /*0018*/ 	.byte	0x04, 0x17
        /*001a*/ 	.short	(.L_11 - .L_10)
.L_10:
        /*001c*/ 	.word	0x00000000
        /*0020*/ 	.short	0x0002
        /*0022*/ 	.short	0x0010
        /*0024*/ 	.byte	0x00, 0xf0, 0x05, 0x00


	//----- nvinfo : EIATTR_KPARAM_INFO
	.align		4
.L_11:
        /*0028*/ 	.byte	0x04, 0x17
        /*002a*/ 	.short	(.L_13 - .L_12)
.L_12:
        /*002c*/ 	.word	0x00000000
        /*0030*/ 	.short	0x0001
        /*0032*/ 	.short	0x0008
        /*0034*/ 	.byte	0x00, 0xf5, 0x21, 0x00


	//----- nvinfo : EIATTR_KPARAM_INFO
	.align		4
.L_13:
        /*0038*/ 	.byte	0x04, 0x17
        /*003a*/ 	.short	(.L_15 - .L_14)
.L_14:
        /*003c*/ 	.word	0x00000000
        /*0040*/ 	.short	0x0000
        /*0042*/ 	.short	0x0000
        /*0044*/ 	.byte	0x00, 0xf5, 0x21, 0x00


	//----- nvinfo : EIATTR_SPARSE_MMA_MASK
	.align		4
.L_15:
        /*0048*/ 	.byte	0x03, 0x50
        /*004a*/ 	.short	0x0000


	//----- nvinfo : EIATTR_MAXREG_COUNT
	.align		4
        /*004c*/ 	.byte	0x03, 0x1b
        /*004e*/ 	.short	0x00ff


	//----- nvinfo : EIATTR_MERCURY_ISA_VERSION
	.align		4
        /*0050*/ 	.byte	0x03, 0x5f
        /*0052*/ 	.short	0x0101


	//----- nvinfo : EIATTR_VRC_CTA_INIT_COUNT
	.align		4
        /*0054*/ 	.byte	0x02, 0x4a
	.zero		1
	.zero		1


	//----- nvinfo : EIATTR_EXIT_INSTR_OFFSETS
	.align		4
        /*0058*/ 	.byte	0x04, 0x1c
        /*005a*/ 	.short	(.L_17 - .L_16)


	//   ....[0]....
.L_16:
        /*005c*/ 	.word	0x000000f0


	//   ....[1]....
        /*0060*/ 	.word	0x00000150


	//   ....[2]....
        /*0064*/ 	.word	0x00000180


	//   ....[3]....
        /*0068*/ 	.word	0x00000530


	//   ....[4]....
        /*006c*/ 	.word	0x00000560


	//   ....[5]....
        /*0070*/ 	.word	0x00000900


	//----- nvinfo : EIATTR_CRS_STACK_SIZE
	.align		4
.L_17:
        /*0074*/ 	.byte	0x04, 0x1e
        /*0076*/ 	.short	(.L_19 - .L_18)
.L_18:
        /*0078*/ 	.word	0x00000000


	//----- nvinfo : EIATTR_CBANK_PARAM_SIZE
	.align		4
.L_19:
        /*007c*/ 	.byte	0x03, 0x19
        /*007e*/ 	.short	0x0018


	//----- nvinfo : EIATTR_PARAM_CBANK
	.align		4
        /*0080*/ 	.byte	0x04, 0x0a
        /*0082*/ 	.short	(.L_21 - .L_20)
	.align		4
.L_20:
        /*0084*/ 	.word	index@(.nv.constant0._Z6modifyPcPici)
        /*0088*/ 	.short	0x0380
        /*008a*/ 	.short	0x0018


	//----- nvinfo : EIATTR_SW_WAR
	.align		4
.L_21:
        /*008c*/ 	.byte	0x04, 0x36
        /*008e*/ 	.short	(.L_23 - .L_22)
.L_22:
        /*0090*/ 	.word	0x00000008
.L_23:


//--------------------- .nv.callgraph             --------------------------
	.section	.nv.callgraph,"",@"SHT_CUDA_CALLGRAPH"
	.align	4
	.sectionentsize	8
	.align		4
        /*0000*/ 	.word	0x00000000
	.align		4
        /*0004*/ 	.word	0xffffffff
	.align		4
        /*0008*/ 	.word	0x00000000
	.align		4
        /*000c*/ 	.word	0xfffffffe
	.align		4
        /*0010*/ 	.word	0x00000000
	.align		4
        /*0014*/ 	.word	0xfffffffd
	.align		4
        /*0018*/ 	.word	0x00000000
	.align		4
        /*001c*/ 	.word	0xfffffffc


//--------------------- .text._Z6modifyPcPici     --------------------------
	.section	.text._Z6modifyPcPici,"ax",@progbits
	.align	128
        .global         _Z6modifyPcPici
        .type           _Z6modifyPcPici,@function
        .size           _Z6modifyPcPici,(.L_x_14 - _Z6modifyPcPici)
        .other          _Z6modifyPcPici,@"STO_CUDA_ENTRY STV_DEFAULT"
_Z6modifyPcPici:
.text._Z6modifyPcPici:
[----:B------:R-:W-:Y:S01]  /*0000*/  LDC R1, c[0x0][0x37c] ;  /* 0x0000df00ff017b82 */ /* 0x000fe20000000800 */
[----:B------:R-:W0:Y:S01]  /*0010*/  S2R R5, SR_TID.Y ;  /* 0x0000000000057919 */ /* 0x000e220000002200 */
[----:B------:R-:W1:Y:S06]  /*0020*/  LDCU UR5, c[0x0][0x360] ;  /* 0x00006c00ff0577ac */ /* 0x000e6c0008000800 */
[----:B------:R-:W0:Y:S01]  /*0030*/  S2UR UR4, SR_CTAID.X ;  /* 0x00000000000479c3 */ /* 0x000e220000002500 */
[----:B------:R-:W1:Y:S01]  /*0040*/  S2R R7, SR_TID.X ;  /* 0x0000000000077919 */ /* 0x000e620000002100 */
[----:B------:R-:W2:Y:S06]  /*0050*/  LDCU.64 UR6, c[0x0][0x358] ;  /* 0x00006b00ff0677ac */ /* 0x000eac0008000a00 */
[----:B------:R-:W0:Y:S08]  /*0060*/  LDC R0, c[0x0][0x364] ;  /* 0x0000d900ff007b82 */ /* 0x000e300000000800 */
[----:B------:R-:W3:Y:S01]  /*0070*/  LDC.64 R2, c[0x0][0x388] ;  /* 0x0000e200ff027b82 */ /* 0x000ee20000000a00 */
[----:B0-----:R-:W-:-:S04]  /*0080*/  IMAD R0, R0, UR4, R5 ;  /* 0x0000000400007c24 */ /* 0x001fc8000f8e0205 */
[----:B-1----:R-:W-:-:S04]  /*0090*/  IMAD R5, R0, UR5, R7 ;  /* 0x0000000500057c24 */ /* 0x002fc8000f8e0207 */
[----:B---3--:R-:W-:-:S05]  /*00a0*/  IMAD.WIDE R2, R5, 0x4, R2 ;  /* 0x0000000405027825 */ /* 0x008fca00078e0202 */
[----:B--2---:R-:W2:Y:S04]  /*00b0*/  LDG.E R7, desc[UR6][R2.64] ;  /* 0x0000000602077981 */ /* 0x004ea8000c1e1900 */
[----:B------:R-:W2:Y:S02]  /*00c0*/  LDG.E R0, desc[UR6][R2.64+0x4] ;  /* 0x0000040602007981 */ /* 0x000ea4000c1e1900 */
[----:B--2---:R-:W-:-:S05]  /*00d0*/  IMAD.IADD R4, R0, 0x1, -R7 ;  /* 0x0000000100047824 */ /* 0x004fca00078e0a07 */
[----:B------:R-:W-:-:S13]  /*00e0*/  ISETP.GE.AND P0, PT, R5, R4, PT ;  /* 0x000000040500720c */ /* 0x000fda0003f06270 */
[----:B------:R-:W-:Y:S05]  /*00f0*/  @P0 EXIT ;  /* 0x000000000000094d */ /* 0x000fea0003800000 */
[----:B------:R-:W0:Y:S02]  /*0100*/  LDC.U8 R2, c[0x0][0x390] ;  /* 0x0000e400ff027b82 */ /* 0x000e240000000000 */
[----:B0-----:R-:W-:-:S04]  /*0110*/  PRMT R2, R2, 0x8880, RZ ;  /* 0x0000888002027816 */ /* 0x001fc800000000ff */
[----:B------:R-:W-:-:S13]  /*0120*/  ISETP.NE.AND P0, PT, R2, 0x52, PT ;  /* 0x000000520200780c */ /* 0x000fda0003f05270 */
[----:B------:R-:W-:Y:S05]  /*0130*/  @!P0 BRA `(.L_x_0) ;  /* 0x0000000400008947 */ /* 0x000fea0003800000 */
[----:B------:R-:W-:-:S13]  /*0140*/  ISETP.NE.AND P0, PT, R2, 0x4c, PT ;  /* 0x0000004c0200780c */ /* 0x000fda0003f05270 */
[----:B------:R-:W-:Y:S05]  /*0150*/  @P0 EXIT ;  /* 0x000000000000094d */ /* 0x000fea0003800000 */
[----:B------:R-:W0:Y:S02]  /*0160*/  LDC R2, c[0x0][0x394] ;  /* 0x0000e500ff027b82 */ /* 0x000e240000000800 */
[----:B0-----:R-:W-:-:S13]  /*0170*/  ISETP.GE.AND P0, PT, R2, 0x1, PT ;  /* 0x000000010200780c */ /* 0x001fda0003f06270 */
[----:B------:R-:W-:Y:S05]  /*0180*/  @!P0 EXIT ;  /* 0x000000000000894d */ /* 0x000fea0003800000 */
[----:B------:R-:W0:Y:S01]  /*0190*/  LDCU.64 UR4, c[0x0][0x380] ;  /* 0x00007000ff0477ac */ /* 0x000e220008000a00 */
[----:B------:R-:W-:Y:S01]  /*01a0*/  LOP3.LUT R9, RZ, R7, RZ, 0x33, !PT ;  /* 0x00000007ff097212 */ /* 0x000fe200078e33ff */
[----:B------:R-:W-:Y:S02]  /*01b0*/  VIADD R3, R4, 0xfffffffe ;  /* 0xfffffffe04037836 */ /* 0x000fe40000000000 */
[----:B------:R-:W-:Y:S02]  /*01c0*/  VIADD R8, R7, 0x2 ;  /* 0x0000000207087836 */ /* 0x000fe40000000000 */
[----:B------:R-:W-:Y:S01]  /*01d0*/  IMAD.IADD R9, R0, 0x1, R9 ;  /* 0x0000000100097824 */ /* 0x000fe200078e0209 */
[----:B------:R-:W-:Y:S01]  /*01e0*/  ISETP.GE.U32.AND P0, PT, R3, 0x3, PT ;  /* 0x000000030300780c */ /* 0x000fe20003f06070 */
[C---:B------:R-:W-:Y:S02]  /*01f0*/  VIADD R10, R7.reuse, 0x3 ;  /* 0x00000003070a7836 */ /* 0x040fe40000000000 */
[----:B------:R-:W-:Y:S01]  /*0200*/  VIADD R11, R7, 0x4 ;  /* 0x00000004070b7836 */ /* 0x000fe20000000000 */
[----:B------:R-:W-:Y:S01]  /*0210*/  LOP3.LUT R9, R9, 0x3, RZ, 0xc0, !PT ;  /* 0x0000000309097812 */ /* 0x000fe200078ec0ff */
[C---:B------:R-:W-:Y:S01]  /*0220*/  VIADD R25, R7.reuse, 0x1 ;  /* 0x0000000107197836 */ /* 0x040fe20000000000 */
[----:B0-----:R-:W-:-:S02]  /*0230*/  IADD3 R2, P1, PT, R7, UR4, RZ ;  /* 0x0000000407027c10 */ /* 0x001fc4000ff3e0ff */
[C---:B------:R-:W-:Y:S01]  /*0240*/  IADD3 R4, P2, PT, R0.reuse, UR4, RZ ;  /* 0x0000000400047c10 */ /* 0x040fe2000ff5e0ff */
[----:B------:R-:W-:Y:S01]  /*0250*/  UMOV UR4, URZ ;  /* 0x000000ff00047c82 */ /* 0x000fe20008000000 */
[----:B------:R-:W-:Y:S02]  /*0260*/  LEA.HI.X.SX32 R3, R7, UR5, 0x1, P1 ;  /* 0x0000000507037c11 */ /* 0x000fe400088f0eff */
[----:B------:R-:W-:-:S09]  /*0270*/  LEA.HI.X.SX32 R5, R0, UR5, 0x1, P2 ;  /* 0x0000000500057c11 */ /* 0x000fd200090f0eff */
.L_x_6:
[----:B0-2---:R0:W5:Y:S01]  /*0280*/  LDG.E.U8 R13, desc[UR6][R2.64+0x1] ;  /* 0x00000106020d7981 */ /* 0x005162000c1e1100 */
[----:B-1----:R-:W1:Y:S01]  /*0290*/  LDCU UR5, c[0x0][0x394] ;  /* 0x00007280ff0577ac */ /* 0x002e620008000800 */
[----:B------:R-:W-:Y:S01]  /*02a0*/  ISETP.GE.AND P1, PT, R25, R0, PT ;  /* 0x000000001900720c */ /* 0x000fe20003f26270 */
[----:B------:R-:W-:Y:S01]  /*02b0*/  BSSY.RECONVERGENT B0, `(.L_x_1) ;  /* 0x0000025000007945 */ /* 0x000fe20003800200 */
[----:B------:R-:W-:Y:S01]  /*02c0*/  UIADD3 UR4, UPT, UPT, UR4, 0x1, URZ ;  /* 0x0000000104047890 */ /* 0x000fe2000fffe0ff */
[----:B------:R-:W2:Y:S03]  /*02d0*/  LDCU.64 UR8, c[0x0][0x380] ;  /* 0x00007000ff0877ac */ /* 0x000ea60008000a00 */
[----:B-1----:R-:W-:-:S07]  /*02e0*/  UISETP.NE.AND UP0, UPT, UR4, UR5, UPT ;  /* 0x000000050400728c */ /* 0x002fce000bf05270 */
[----:B0--3--:R-:W-:Y:S05]  /*02f0*/  @P1 BRA `(.L_x_2) ;  /* 0x0000000000801947 */ /* 0x009fea0003800000 */
[----:B------:R-:W-:Y:S01]  /*0300*/  ISETP.NE.AND P1, PT, R9, RZ, PT ;  /* 0x000000ff0900720c */ /* 0x000fe20003f25270 */
[----:B------:R-:W-:Y:S01]  /*0310*/  BSSY.RECONVERGENT B1, `(.L_x_3) ;  /* 0x0000010000017945 */ /* 0x000fe20003800200 */
[----:B------:R-:W-:-:S11]  /*0320*/  IMAD.MOV.U32 R15, RZ, RZ, R25 ;  /* 0x000000ffff0f7224 */ /* 0x000fd600078e0019 */
[----:B------:R-:W-:Y:S05]  /*0330*/  @!P1 BRA `(.L_x_4) ;  /* 0x0000000000349947 */ /* 0x000fea0003800000 */
[----:B------:R-:W3:Y:S01]  /*0340*/  LDG.E.U8 R7, desc[UR6][R2.64+0x2] ;  /* 0x0000020602077981 */ /* 0x000ee2000c1e1100 */
[----:B------:R-:W-:Y:S01]  /*0350*/  ISETP.NE.AND P1, PT, R9, 0x1, PT ;  /* 0x000000010900780c */ /* 0x000fe20003f25270 */
[----:B------:R-:W-:Y:S02]  /*0360*/  IMAD.MOV.U32 R15, RZ, RZ, R8 ;  /* 0x000000ffff0f7224 */ /* 0x000fe400078e0008 */
[----:B---3--:R0:W-:Y:S10]  /*0370*/  STG.E.U8 desc[UR6][R2.64+0x1], R7 ;  /* 0x0000010702007986 */ /* 0x0081f4000c101106 */
[----:B------:R-:W-:Y:S05]  /*0380*/  @!P1 BRA `(.L_x_4) ;  /* 0x0000000000209947 */ /* 0x000fea0003800000 */
[----:B0-----:R-:W3:Y:S01]  /*0390*/  LDG.E.U8 R7, desc[UR6][R2.64+0x3] ;  /* 0x0000030602077981 */ /* 0x001ee2000c1e1100 */
[----:B------:R-:W-:Y:S01]  /*03a0*/  ISETP.NE.AND P1, PT, R9, 0x2, PT ;  /* 0x000000020900780c */ /* 0x000fe20003f25270 */
[----:B------:R-:W-:Y:S02]  /*03b0*/  IMAD.MOV.U32 R15, RZ, RZ, R10 ;  /* 0x000000ffff0f7224 */ /* 0x000fe400078e000a */
[----:B---3--:R1:W-:Y:S10]  /*03c0*/  STG.E.U8 desc[UR6][R2.64+0x2], R7 ;  /* 0x0000020702007986 */ /* 0x0083f4000c101106 */
[----:B------:R-:W-:Y:S05]  /*03d0*/  @!P1 BRA `(.L_x_4) ;  /* 0x00000000000c9947 */ /* 0x000fea0003800000 */
[----:B-1----:R-:W3:Y:S01]  /*03e0*/  LDG.E.U8 R7, desc[UR6][R2.64+0x4] ;  /* 0x0000040602077981 */ /* 0x002ee2000c1e1100 */
[----:B------:R-:W-:-:S03]  /*03f0*/  IMAD.MOV.U32 R15, RZ, RZ, R11 ;  /* 0x000000ffff0f7224 */ /* 0x000fc600078e000b */
[----:B---3--:R3:W-:Y:S04]  /*0400*/  STG.E.U8 desc[UR6][R2.64+0x3], R7 ;  /* 0x0000030702007986 */ /* 0x0087e8000c101106 */
.L_x_4:
[----:B--2---:R-:W-:Y:S05]  /*0410*/  BSYNC.RECONVERGENT B1 ;  /* 0x0000000000017941 */ /* 0x004fea0003800200 */
.L_x_3:
[----:B------:R-:W-:Y:S05]  /*0420*/  @!P0 BRA `(.L_x_2) ;  /* 0x0000000000348947 */ /* 0x000fea0003800000 */
.L_x_5:
[----:B0-----:R-:W-:-:S04]  /*0430*/  IADD3 R6, P1, PT, R15, UR8, RZ ;  /* 0x000000080f067c10 */ /* 0x001fc8000ff3e0ff */
[----:B01-3--:R-:W-:-:S05]  /*0440*/  LEA.HI.X.SX32 R7, R15, UR9, 0x1, P1 ;  /* 0x000000090f077c11 */ /* 0x00bfca00088f0eff */
[----:B------:R-:W2:Y:S04]  /*0450*/  LDG.E.U8 R17, desc[UR6][R6.64+0x1] ;  /* 0x0000010606117981 */ /* 0x000ea8000c1e1100 */
[----:B------:R-:W3:Y:S04]  /*0460*/  LDG.E.U8 R19, desc[UR6][R6.64+0x2] ;  /* 0x0000020606137981 */ /* 0x000ee8000c1e1100 */
[----:B------:R-:W4:Y:S04]  /*0470*/  LDG.E.U8 R21, desc[UR6][R6.64+0x3] ;  /* 0x0000030606157981 */ /* 0x000f28000c1e1100 */
[----:B------:R-:W4:Y:S01]  /*0480*/  LDG.E.U8 R23, desc[UR6][R6.64+0x4] ;  /* 0x0000040606177981 */ /* 0x000f22000c1e1100 */
[----:B------:R-:W-:-:S05]  /*0490*/  VIADD R15, R15, 0x4 ;  /* 0x000000040f0f7836 */ /* 0x000fca0000000000 */
[----:B------:R-:W-:Y:S01]  /*04a0*/  ISETP.NE.AND P1, PT, R15, R0, PT ;  /* 0x000000000f00720c */ /* 0x000fe20003f25270 */
[----:B--2---:R0:W-:Y:S04]  /*04b0*/  STG.E.U8 desc[UR6][R6.64], R17 ;  /* 0x0000001106007986 */ /* 0x0041e8000c101106 */
[----:B---3--:R0:W-:Y:S04]  /*04c0*/  STG.E.U8 desc[UR6][R6.64+0x1], R19 ;  /* 0x0000011306007986 */ /* 0x0081e8000c101106 */
[----:B----4-:R0:W-:Y:S04]  /*04d0*/  STG.E.U8 desc[UR6][R6.64+0x2], R21 ;  /* 0x0000021506007986 */ /* 0x0101e8000c101106 */
[----:B------:R0:W-:Y:S01]  /*04e0*/  STG.E.U8 desc[UR6][R6.64+0x3], R23 ;  /* 0x0000031706007986 */ /* 0x0001e2000c101106 */
[----:B------:R-:W-:Y:S05]  /*04f0*/  @P1 BRA `(.L_x_5) ;  /* 0xfffffffc00cc1947 */ /* 0x000fea000383ffff */
.L_x_2:
[----:B--2---:R-:W-:Y:S05]  /*0500*/  BSYNC.RECONVERGENT B0 ;  /* 0x0000000000007941 */ /* 0x004fea0003800200 */
.L_x_1:
[----:B-----5:R2:W-:Y:S01]  /*0510*/  STG.E.U8 desc[UR6][R4.64+-0x1], R13 ;  /* 0xffffff0d04007986 */ /* 0x0205e2000c101106 */
[----:B------:R-:W-:Y:S05]  /*0520*/  BRA.U UP0, `(.L_x_6) ;  /* 0xfffffffd00547547 */ /* 0x000fea000b83ffff */
[----:B------:R-:W-:Y:S05]  /*0530*/  EXIT ;  /* 0x000000000000794d */ /* 0x000fea0003800000 */
.L_x_0:
[----:B------:R-:W0:Y:S02]  /*0540*/  LDC R2, c[0x0][0x394] ;  /* 0x0000e500ff027b82 */ /* 0x000e240000000800 */
[----:B0-----:R-:W-:-:S13]  /*0550*/  ISETP.GE.AND P0, PT, R2, 0x1, PT ;  /* 0x000000010200780c */ /* 0x001fda0003f06270 */
[----:B------:R-:W-:Y:S05]  /*0560*/  @!P0 EXIT ;  /* 0x000000000000894d */ /* 0x000fea0003800000 */
[----:B------:R-:W0:Y:S01]  /*0570*/  LDCU.64 UR4, c[0x0][0x380] ;  /* 0x00007000ff0477ac */ /* 0x000e220008000a00 */
[C---:B------:R-:W-:Y:S01]  /*0580*/  VIADD R10, R0.reuse, 0xfffffffd ;  /* 0xfffffffd000a7836 */ /* 0x040fe20000000000 */
[C---:B------:R-:W-:Y:S01]  /*0590*/  LOP3.LUT R6, R0.reuse, 0x2, RZ, 0x3c, !PT ;  /* 0x0000000200067812 */ /* 0x040fe200078e3cff */
[----:B------:R-:W-:Y:S02]  /*05a0*/  VIADD R11, R0, 0xfffffffc ;  /* 0xfffffffc000b7836 */ /* 0x000fe40000000000 */
[--C-:B------:R-:W-:Y:S02]  /*05b0*/  IMAD.IADD R3, R10, 0x1, -R7.reuse ;  /* 0x000000010a037824 */ /* 0x100fe400078e0a07 */
[----:B------:R-:W-:Y:S02]  /*05c0*/  IMAD.IADD R8, R6, 0x1, -R7 ;  /* 0x0000000106087824 */ /* 0x000fe400078e0a07 */
[C---:B------:R-:W-:Y:S01]  /*05d0*/  VIADD R6, R0.reuse, 0xfffffffe ;  /* 0xfffffffe00067836 */ /* 0x040fe20000000000 */
[----:B------:R-:W-:Y:S01]  /*05e0*/  ISETP.GE.U32.AND P0, PT, R3, 0x3, PT ;  /* 0x000000030300780c */ /* 0x000fe20003f06070 */
[C---:B------:R-:W-:Y:S01]  /*05f0*/  VIADD R12, R0.reuse, 0xfffffffb ;  /* 0xfffffffb000c7836 */ /* 0x040fe20000000000 */
[----:B0-----:R-:W-:-:S02]  /*0600*/  IADD3 R2, P1, PT, R0, UR4, RZ ;  /* 0x0000000400027c10 */ /* 0x001fc4000ff3e0ff */
[C---:B------:R-:W-:Y:S01]  /*0610*/  IADD3 R4, P2, PT, R7.reuse, UR4, RZ ;  /* 0x0000000407047c10 */ /* 0x040fe2000ff5e0ff */
[----:B------:R-:W-:Y:S01]  /*0620*/  UMOV UR4, URZ ;  /* 0x000000ff00047c82 */ /* 0x000fe20008000000 */
[----:B------:R-:W-:Y:S02]  /*0630*/  LEA.HI.X.SX32 R3, R0, UR5, 0x1, P1 ;  /* 0x0000000500037c11 */ /* 0x000fe400088f0eff */
[----:B------:R-:W-:Y:S02]  /*0640*/  LEA.HI.X.SX32 R5, R7, UR5, 0x1, P2 ;  /* 0x0000000507057c11 */ /* 0x000fe400090f0eff */
[----:B------:R-:W-:-:S07]  /*0650*/  LOP3.LUT R0, R8, 0x3, RZ, 0xc0, !PT ;  /* 0x0000000308007812 */ /* 0x000fce00078ec0ff */
.L_x_12:
[----:B0-----:R0:W5:Y:S01]  /*0660*/  LDG.E.U8 R13, desc[UR6][R2.64+-0x1] ;  /* 0xffffff06020d7981 */ /* 0x001162000c1e1100 */
[----:B------:R-:W-:Y:S01]  /*0670*/  ISETP.GT.AND P1, PT, R6, R7, PT ;  /* 0x000000070600720c */ /* 0x000fe20003f24270 */
[----:B------:R-:W1:Y:S01]  /*0680*/  LDCU.64 UR8, c[0x0][0x380] ;  /* 0x00007000ff0877ac */ /* 0x000e620008000a00 */
[----:B------:R-:W-:Y:S11]  /*0690*/  BSSY.RECONVERGENT B0, `(.L_x_7) ;  /* 0x0000022000007945 */ /* 0x000ff60003800200 */
[----:B0-23--:R-:W-:Y:S05]  /*06a0*/  @!P1 BRA `(.L_x_8) ;  /* 0x0000000000809947 */ /* 0x00dfea0003800000 */
[----:B------:R-:W-:Y:S01]  /*06b0*/  ISETP.NE.AND P1, PT, R0, RZ, PT ;  /* 0x000000ff0000720c */ /* 0x000fe20003f25270 */
[----:B------:R-:W-:Y:S01]  /*06c0*/  BSSY.RECONVERGENT B1, `(.L_x_9) ;  /* 0x0000010000017945 */ /* 0x000fe20003800200 */
[----:B------:R-:W-:-:S11]  /*06d0*/  IMAD.MOV.U32 R14, RZ, RZ, R6 ;  /* 0x000000ffff0e7224 */ /* 0x000fd600078e0006 */
[----:B------:R-:W-:Y:S05]  /*06e0*/  @!P1 BRA `(.L_x_10) ;  /* 0x0000000000349947 */ /* 0x000fea0003800000 */
[----:B------:R-:W2:Y:S01]  /*06f0*/  LDG.E.U8 R9, desc[UR6][R2.64+-0x2] ;  /* 0xfffffe0602097981 */ /* 0x000ea2000c1e1100 */
[----:B------:R-:W-:Y:S01]  /*0700*/  ISETP.NE.AND P1, PT, R0, 0x1, PT ;  /* 0x000000010000780c */ /* 0x000fe20003f25270 */
[----:B------:R-:W-:Y:S02]  /*0710*/  IMAD.MOV.U32 R14, RZ, RZ, R10 ;  /* 0x000000ffff0e7224 */ /* 0x000fe400078e000a */
[----:B--2---:R0:W-:Y:S10]  /*0720*/  STG.E.U8 desc[UR6][R2.64+-0x1], R9 ;  /* 0xffffff0902007986 */ /* 0x0041f4000c101106 */
[----:B------:R-:W-:Y:S05]  /*0730*/  @!P1 BRA `(.L_x_10) ;  /* 0x0000000000209947 */ /* 0x000fea0003800000 */
[----:B0-----:R-:W2:Y:S01]  /*0740*/  LDG.E.U8 R9, desc[UR6][R2.64+-0x3] ;  /* 0xfffffd0602097981 */ /* 0x001ea2000c1e1100 */
[----:B------:R-:W-:Y:S01]  /*0750*/  ISETP.NE.AND P1, PT, R0, 0x2, PT ;  /* 0x000000020000780c */ /* 0x000fe20003f25270 */
[----:B------:R-:W-:Y:S02]  /*0760*/  IMAD.MOV.U32 R14, RZ, RZ, R11 ;  /* 0x000000ffff0e7224 */ /* 0x000fe400078e000b */
[----:B--2---:R2:W-:Y:S10]  /*0770*/  STG.E.U8 desc[UR6][R2.64+-0x2], R9 ;  /* 0xfffffe0902007986 */ /* 0x0045f4000c101106 */
[----:B------:R-:W-:Y:S05]  /*0780*/  @!P1 BRA `(.L_x_10) ;  /* 0x00000000000c9947 */ /* 0x000fea0003800000 */
[----:B--2---:R-:W2:Y:S01]  /*0790*/  LDG.E.U8 R9, desc[UR6][R2.64+-0x4] ;  /* 0xfffffc0602097981 */ /* 0x004ea2000c1e1100 */
[----:B------:R-:W-:-:S03]  /*07a0*/  IMAD.MOV.U32 R14, RZ, RZ, R12 ;  /* 0x000000ffff0e7224 */ /* 0x000fc600078e000c */
[----:B--2---:R3:W-:Y:S04]  /*07b0*/  STG.E.U8 desc[UR6][R2.64+-0x3], R9 ;  /* 0xfffffd0902007986 */ /* 0x0047e8000c101106 */
.L_x_10:
[----:B-1----:R-:W-:Y:S05]  /*07c0*/  BSYNC.RECONVERGENT B1 ;  /* 0x0000000000017941 */ /* 0x002fea0003800200 */
.L_x_9:
[----:B------:R-:W-:Y:S05]  /*07d0*/  @!P0 BRA `(.L_x_8) ;  /* 0x0000000000348947 */ /* 0x000fea0003800000 */
.L_x_11:
[----:B----4-:R-:W-:-:S04]  /*07e0*/  IADD3 R8, P1, PT, R14, UR8, RZ ;  /* 0x000000080e087c10 */ /* 0x010fc8000ff3e0ff */
[----:B0-23--:R-:W-:-:S05]  /*07f0*/  LEA.HI.X.SX32 R9, R14, UR9, 0x1, P1 ;  /* 0x000000090e097c11 */ /* 0x00dfca00088f0eff */
[----:B------:R-:W2:Y:S04]  /*0800*/  LDG.E.U8 R15, desc[UR6][R8.64] ;  /* 0x00000006080f7981 */ /* 0x000ea8000c1e1100 */
[----:B------:R-:W3:Y:S04]  /*0810*/  LDG.E.U8 R19, desc[UR6][R8.64+-0x2] ;  /* 0xfffffe0608137981 */ /* 0x000ee8000c1e1100 */
[----:B--2---:R4:W-:Y:S04]  /*0820*/  STG.E.U8 desc[UR6][R8.64+0x1], R15 ;  /* 0x0000010f08007986 */ /* 0x0049e8000c101106 */
[----:B------:R-:W2:Y:S04]  /*0830*/  LDG.E.U8 R17, desc[UR6][R8.64+-0x1] ;  /* 0xffffff0608117981 */ /* 0x000ea8000c1e1100 */
[----:B--2---:R4:W-:Y:S04]  /*0840*/  STG.E.U8 desc[UR6][R8.64], R17 ;  /* 0x0000001108007986 */ /* 0x0049e8000c101106 */
[----:B---3--:R4:W-:Y:S04]  /*0850*/  STG.E.U8 desc[UR6][R8.64+-0x1], R19 ;  /* 0xffffff1308007986 */ /* 0x0089e8000c101106 */
[----:B------:R-:W2:Y:S01]  /*0860*/  LDG.E.U8 R21, desc[UR6][R8.64+-0x3] ;  /* 0xfffffd0608157981 */ /* 0x000ea2000c1e1100 */
[----:B------:R-:W-:-:S05]  /*0870*/  VIADD R14, R14, 0xfffffffc ;  /* 0xfffffffc0e0e7836 */ /* 0x000fca0000000000 */
[----:B------:R-:W-:Y:S01]  /*0880*/  ISETP.GT.AND P1, PT, R14, R7, PT ;  /* 0x000000070e00720c */ /* 0x000fe20003f24270 */
[----:B--2---:R4:W-:-:S12]  /*0890*/  STG.E.U8 desc[UR6][R8.64+-0x2], R21 ;  /* 0xfffffe1508007986 */ /* 0x0049d8000c101106 */
[----:B------:R-:W-:Y:S05]  /*08a0*/  @P1 BRA `(.L_x_11) ;  /* 0xfffffffc00cc1947 */ /* 0x000fea000383ffff */
.L_x_8:
[----:B-1----:R-:W-:Y:S05]  /*08b0*/  BSYNC.RECONVERGENT B0 ;  /* 0x0000000000007941 */ /* 0x002fea0003800200 */
.L_x_7:
[----:B----4-:R-:W1:Y:S01]  /*08c0*/  LDC R8, c[0x0][0x394] ;  /* 0x0000e500ff087b82 */ /* 0x010e620000000800 */
[----:B------:R-:W-:Y:S01]  /*08d0*/  UIADD3 UR5, UPT, UPT, UR4, 0x1, URZ ;  /* 0x0000000104057890 */ /* 0x000fe2000fffe0ff */
[----:B-----5:R4:W-:Y:S05]  /*08e0*/  STG.E.U8 desc[UR6][R4.64+0x1], R13 ;  /* 0x0000010d04007986 */ /* 0x0209ea000c101106 */
[----:B-1----:R-:W-:-:S13]  /*08f0*/  ISETP.NE.AND P1, PT, R8, UR5, PT ;  /* 0x0000000508007c0c */ /* 0x002fda000bf25270 */
[----:B----4-:R-:W-:Y:S05]  /*0900*/  @!P1 EXIT ;  /* 0x000000000000994d */ /* 0x010fea0003800000 */
[----:B------:R-:W-:Y:S01]  /*0910*/  UMOV UR4, UR5 ;  /* 0x0000000500047c82 */ /* 0x000fe20008000000 */
[----:B------:R-:W-:Y:S05]  /*0920*/  BRA `(.L_x_12) ;  /* 0xfffffffc004c7947 */ /* 0x000fea000383ffff */
.L_x_13:
[----:B------:R-:W-:-:S00]  /*0930*/  BRA `(.L_x_13) ;  /* 0xfffffffc00fc7947 */ /* 0x000fc0000383ffff */
[----:B------:R-:W-:-:S00]  /*0940*/  NOP ;  /* 0x0000000000007918 */ /* 0x000fc00000000000 */
        /* <DEDUP_REMOVED lines=11> */
.L_x_14:


//--------------------- .nv.shared.reserved.0     --------------------------
	.section	.nv.shared.reserved.0,"aw",@nobits
	.weak		__nv_reservedSMEM_offset_0_alias
	.size		__nv_reservedSMEM_offset_0_alias, 0, 64
	.other		__nv_reservedSMEM_offset_0_alias,@"STO_CUDA_RESERVED_SHARED STV_DEFAULT"
__nv_reservedSMEM_offset_0_alias:
	.zero		0
	.zero		64


//--------------------- .nv.constant0._Z6modifyPcPici --------------------------
	.section	.nv.constant0._Z6modifyPcPici,"a",@progbits
	.sectionflags	@""
	.align	4
.nv.constant0._Z6modifyPcPici:
	.zero		920


//--------------------- SYMBOLS --------------------------

	.type		.nv.reservedSmem.offset0,@object
	.size		.nv.reservedSmem.offset0,0x4
